//
// Generated by NVIDIA NVVM Compiler
//
// Compiler Build ID: CL-36424714
// Cuda compilation tools, release 13.0, V13.0.88
// Based on NVVM 20.0.0
//

.version 9.0
.target sm_100
.address_size 64

	// .globl	_Z5hellov
.extern .func  (.param .b32 func_retval0) vprintf
(
	.param .b64 vprintf_param_0,
	.param .b64 vprintf_param_1
)
;
.global .align 1 .b8 $str[45] = {66, 108, 111, 99, 107, 32, 73, 100, 58, 32, 37, 100, 44, 32, 84, 104, 114, 101, 97, 100, 32, 73, 100, 58, 32, 37, 100, 44, 32, 71, 108, 111, 98, 97, 108, 32, 73, 100, 120, 58, 32, 37, 100, 10};

.visible .entry _Z5hellov()
{
	.local .align 8 .b8 	__local_depot0[16];
	.reg .b64 	%SP;
	.reg .b64 	%SPL;
	.reg .pred 	%p<2>;
	.reg .b32 	%r<7>;
	.reg .b64 	%rd<5>;

	mov.u64 	%SPL, __local_depot0;
	cvta.local.u64 	%SP, %SPL;
	mov.u32 	%r1, %ctaid.x;
	mov.u32 	%r4, %ntid.x;
	mov.u32 	%r2, %tid.x;
	mad.lo.s32 	%r3, %r1, %r4, %r2;
	setp.gt.s32 	%p1, %r3, 9;
	@%p1 bra 	$L__BB0_2;
	add.u64 	%rd1, %SP, 0;
	add.u64 	%rd2, %SPL, 0;
	st.local.v2.u32 	[%rd2], {%r1, %r2};
	st.local.u32 	[%rd2+8], %r3;
	mov.u64 	%rd3, $str;
	cvta.global.u64 	%rd4, %rd3;
	{ // callseq 0, 0
	.param .b64 param0;
	st.param.b64 	[param0], %rd4;
	.param .b64 param1;
	st.param.b64 	[param1], %rd1;
	.param .b32 retval0;
	call.uni (retval0), 
	vprintf, 
	(
	param0, 
	param1
	);
	ld.param.b32 	%r5, [retval0];
	} // callseq 0
$L__BB0_2:
	ret;

}


// ===== COMPILED SASS (sm_100) =====

	.target	sm_100

	.elftype	@"ET_EXEC"


//--------------------- .note.nv.tkinfo           --------------------------
	.section	.note.nv.tkinfo,"",@"SHT_NOTE"
	.sectionflags	@"SHF_NOTE_NV_TKINFO"
	.tkinfo
        /*0018*/ 	.word	0x00000002
        /*0030*/ 	.string	""
        /*0030*/ 	.string	"ptxas"
        /*0030*/ 	.string	"Cuda compilation tools, release 13.0, V13.0.88"
        /*0030*/ 	.string	"Build cuda_13.0.r13.0/compiler.36424714_0"
        /*0030*/ 	.string	"-arch sm_100 -m 64 "



//--------------------- .note.nv.cuinfo           --------------------------
	.section	.note.nv.cuinfo,"",@"SHT_NOTE"
	.sectionflags	@"SHF_NOTE_NV_CUINFO"
        /*0018*/ 	.short	0x0002
        /*001a*/ 	.short	0x0064
        /*001c*/ 	.short	0x0082
	.zero		2


//--------------------- .nv.info                  --------------------------
	.section	.nv.info,"",@"SHT_CUDA_INFO"
	.align	4


	//----- nvinfo : EIATTR_REGCOUNT
	.align		4
        /*0000*/ 	.byte	0x04, 0x2f
        /*0002*/ 	.short	(.L_2 - .L_1)
	.align		4
.L_1:
        /*0004*/ 	.word	index@(_Z5hellov)
        /*0008*/ 	.word	0x00000018


	//----- nvinfo : EIATTR_FRAME_SIZE
	.align		4
.L_2:
        /*000c*/ 	.byte	0x04, 0x11
        /*000e*/ 	.short	(.L_4 - .L_3)
	.align		4
.L_3:
        /*0010*/ 	.word	index@(_Z5hellov)
        /*0014*/ 	.word	0x00000010


	//----- nvinfo : EIATTR_MIN_STACK_SIZE
	.align		4
.L_4:
        /*0018*/ 	.byte	0x04, 0x12
        /*001a*/ 	.short	(.L_6 - .L_5)
	.align		4
.L_5:
        /*001c*/ 	.word	index@(_Z5hellov)
        /*0020*/ 	.word	0x00000010
.L_6:


//--------------------- .nv.compat                --------------------------
	.section	.nv.compat,"",@"SHT_CUDA_COMPAT_INFO"
	.align	4
        /*0000*/ 	.byte	0x02, 0x09, 0x00, 0x00, 0x02, 0x02, 0x01, 0x00, 0x02, 0x05, 0x05, 0x00, 0x03, 0x07, 0x01, 0x01
        /*0010*/ 	.byte	0x02, 0x03, 0x00, 0x00, 0x02, 0x06, 0x01, 0x00, 0x04, 0x0b, 0x08, 0x00, 0x09, 0x00, 0x00, 0x00
        /*0020*/ 	.byte	0x00, 0x00, 0x00, 0x00


//--------------------- .nv.info._Z5hellov        --------------------------
	.section	.nv.info._Z5hellov,"",@"SHT_CUDA_INFO"
	.sectionflags	@""
	.align	4


	//----- nvinfo : EIATTR_CUDA_API_VERSION
	.align		4
        /*0000*/ 	.byte	0x04, 0x37
        /*0002*/ 	.short	(.L_8 - .L_7)
.L_7:
        /*0004*/ 	.word	0x00000082


	//----- nvinfo : EIATTR_SPARSE_MMA_MASK
	.align		4
.L_8:
        /*0008*/ 	.byte	0x03, 0x50
        /*000a*/ 	.short	0x0000


	//----- nvinfo : EIATTR_MAXREG_COUNT
	.align		4
        /*000c*/ 	.byte	0x03, 0x1b
        /*000e*/ 	.short	0x00ff


	//----- nvinfo : EIATTR_EXTERNS
	.align		4
        /*0010*/ 	.byte	0x04, 0x0f
        /*0012*/ 	.short	(.L_10 - .L_9)


	//   ....[0]....
	.align		4
.L_9:
        /*0014*/ 	.word	index@(vprintf)


	//----- nvinfo : EIATTR_MERCURY_ISA_VERSION
	.align		4
.L_10:
        /*0018*/ 	.byte	0x03, 0x5f
        /*001a*/ 	.short	0x0101


	//----- nvinfo : EIATTR_VRC_CTA_INIT_COUNT
	.align		4
        /*001c*/ 	.byte	0x02, 0x4a
	.zero		1
	.zero		1


	//----- nvinfo : EIATTR_SYSCALL_OFFSETS
	.align		4
        /*0020*/ 	.byte	0x04, 0x46
        /*0022*/ 	.short	(.L_12 - .L_11)


	//   ....[0]....
.L_11:
        /*0024*/ 	.word	0x00000140


	//----- nvinfo : EIATTR_EXIT_INSTR_OFFSETS
	.align		4
.L_12:
        /*0028*/ 	.byte	0x04, 0x1c
        /*002a*/ 	.short	(.L_14 - .L_13)


	//   ....[0]....
.L_13:
        /*002c*/ 	.word	0x000000b0


	//   ....[1]....
        /*0030*/ 	.word	0x00000150


	//----- nvinfo : EIATTR_CRS_STACK_SIZE
	.align		4
.L_14:
        /*0034*/ 	.byte	0x04, 0x1e
        /*0036*/ 	.short	(.L_16 - .L_15)
.L_15:
        /*0038*/ 	.word	0x00000000


	//----- nvinfo : EIATTR_SW_WAR
	.align		4
.L_16:
        /*003c*/ 	.byte	0x04, 0x36
        /*003e*/ 	.short	(.L_18 - .L_17)
.L_17:
        /*0040*/ 	.word	0x00000008
.L_18:


//--------------------- .nv.callgraph             --------------------------
	.section	.nv.callgraph,"",@"SHT_CUDA_CALLGRAPH"
	.align	4
	.sectionentsize	8
	.align		4
        /*0000*/ 	.word	0x00000000
	.align		4
        /*0004*/ 	.word	0xffffffff
	.align		4
        /*0008*/ 	.word	index@(_Z5hellov)
	.align		4
        /*000c*/ 	.word	index@(vprintf)
	.align		4
        /*0010*/ 	.word	0x00000000
	.align		4
        /*0014*/ 	.word	0xfffffffe
	.align		4
        /*0018*/ 	.word	0x00000000
	.align		4
        /*001c*/ 	.word	0xfffffffd
	.align		4
        /*0020*/ 	.word	0x00000000
	.align		4
        /*0024*/ 	.word	0xfffffffc


//--------------------- .nv.constant4             --------------------------
	.section	.nv.constant4,"a",@progbits
	.align	8
	.align		8
.nv.constant4:
        /*0000*/ 	.dword	vprintf
	.align		8
        /*0008*/ 	.dword	$str


//--------------------- .text._Z5hellov           --------------------------
	.section	.text._Z5hellov,"ax",@progbits
	.align	128
        .global         _Z5hellov
        .type           _Z5hellov,@function
        .size           _Z5hellov,(.L_x_2 - _Z5hellov)
        .other          _Z5hellov,@"STO_CUDA_ENTRY STV_DEFAULT"
_Z5hellov:
.text._Z5hellov:
[----:B------:R-:W0:Y:S01]  /*0000*/  LDC R1, c[0x0][0x37c] ;  /* 0x0000df00ff017b82 */ /* 0x000e220000000800 */
[----:B------:R-:W1:Y:S01]  /*0010*/  S2R R8, SR_CTAID.X ;  /* 0x0000000000087919 */ /* 0x000e620000002500 */
[----:B------:R-:W2:Y:S01]  /*0020*/  LDCU UR5, c[0x0][0x2fc] ;  /* 0x00005f80ff0577ac */ /* 0x000ea20008000800 */
[----:B0-----:R-:W-:Y:S01]  /*0030*/  VIADD R1, R1, 0xfffffff0 ;  /* 0xfffffff001017836 */ /* 0x001fe20000000000 */
[----:B------:R-:W1:Y:S01]  /*0040*/  S2R R9, SR_TID.X ;  /* 0x0000000000097919 */ /* 0x000e620000002100 */
[----:B------:R-:W1:Y:S01]  /*0050*/  LDCU UR6, c[0x0][0x360] ;  /* 0x00006c00ff0677ac */ /* 0x000e620008000800 */
[----:B------:R-:W0:Y:S02]  /*0060*/  LDCU UR4, c[0x0][0x2f8] ;  /* 0x00005f00ff0477ac */ /* 0x000e240008000800 */
[----:B0-----:R-:W-:-:S05]  /*0070*/  IADD3 R6, P1, PT, R1, UR4, RZ ;  /* 0x0000000401067c10 */ /* 0x001fca000ff3e0ff */
[----:B--2---:R-:W-:Y:S02]  /*0080*/  IMAD.X R7, RZ, RZ, UR5, P1 ;  /* 0x00000005ff077e24 */ /* 0x004fe400088e06ff */
[----:B-1----:R-:W-:-:S05]  /*0090*/  IMAD R0, R8, UR6, R9 ;  /* 0x0000000608007c24 */ /* 0x002fca000f8e0209 */
[----:B------:R-:W-:-:S13]  /*00a0*/  ISETP.GT.AND P0, PT, R0, 0x9, PT ;  /* 0x000000090000780c */ /* 0x000fda0003f04270 */
[----:B------:R-:W-:Y:S05]  /*00b0*/  @P0 EXIT ;  /* 0x000000000000094d */ /* 0x000fea0003800000 */
[----:B------:R-:W-:Y:S01]  /*00c0*/  MOV R2, 0x0 ;  /* 0x0000000000027802 */ /* 0x000fe20000000f00 */
[----:B------:R0:W-:Y:S01]  /*00d0*/  STL.64 [R1], R8 ;  /* 0x0000000801007387 */ /* 0x0001e20000100a00 */
[----:B------:R-:W1:Y:S03]  /*00e0*/  LDCU.64 UR4, c[0x4][0x8] ;  /* 0x01000100ff0477ac */ /* 0x000e660008000a00 */
[----:B------:R0:W-:Y:S01]  /*00f0*/  STL [R1+0x8], R0 ;  /* 0x0000080001007387 */ /* 0x0001e20000100800 */
[----:B------:R-:W2:Y:S01]  /*0100*/  LDC.64 R2, c[0x4][R2] ;  /* 0x0100000002027b82 */ /* 0x000ea20000000a00 */
[----:B-1----:R-:W-:Y:S01]  /*0110*/  MOV R4, UR4 ;  /* 0x0000000400047c02 */ /* 0x002fe20008000f00 */
[----:B0-----:R-:W-:-:S07]  /*0120*/  IMAD.U32 R5, RZ, RZ, UR5 ;  /* 0x00000005ff057e24 */ /* 0x001fce000f8e00ff */
[----:B------:R-:W-:-:S07]  /*0130*/  LEPC R20, `(.L_x_0) ;  /* 0x000000001014794e */ /* 0x000fce0000000000 */
[----:B--2---:R-:W-:Y:S05]  /*0140*/  CALL.ABS.NOINC R2 ;  /* 0x0000000002007343 */ /* 0x004fea0003c00000 */
.L_x_0:
[----:B------:R-:W-:Y:S05]  /*0150*/  EXIT ;  /* 0x000000000000794d */ /* 0x000fea0003800000 */
.L_x_1:
[----:B------:R-:W-:-:S00]  /*0160*/  BRA `(.L_x_1) ;  /* 0xfffffffc00fc7947 */ /* 0x000fc0000383ffff */
[----:B------:R-:W-:-:S00]  /*0170*/  NOP ;  /* 0x0000000000007918 */ /* 0x000fc00000000000 */
        /* <DEDUP_REMOVED lines=8> */
.L_x_2:


//--------------------- .nv.global.init           --------------------------
	.section	.nv.global.init,"aw",@progbits
.nv.global.init:
	.type		$str,@object
	.size		$str,(.L_0 - $str)
$str:
        /*0000*/ 	.byte	0x42, 0x6c, 0x6f, 0x63, 0x6b, 0x20, 0x49, 0x64, 0x3a, 0x20, 0x25, 0x64, 0x2c, 0x20, 0x54, 0x68
        /*0010*/ 	.byte	0x72, 0x65, 0x61, 0x64, 0x20, 0x49, 0x64, 0x3a, 0x20, 0x25, 0x64, 0x2c, 0x20, 0x47, 0x6c, 0x6f
        /*0020*/ 	.byte	0x62, 0x61, 0x6c, 0x20, 0x49, 0x64, 0x78, 0x3a, 0x20, 0x25, 0x64, 0x0a, 0x00
.L_0:


//--------------------- .nv.shared.reserved.0     --------------------------
	.section	.nv.shared.reserved.0,"aw",@nobits
	.weak		__nv_reservedSMEM_offset_0_alias
	.size		__nv_reservedSMEM_offset_0_alias, 0, 64
	.other		__nv_reservedSMEM_offset_0_alias,@"STO_CUDA_RESERVED_SHARED STV_DEFAULT"
__nv_reservedSMEM_offset_0_alias:
	.zero		0
	.zero		64


//--------------------- .nv.constant0._Z5hellov   --------------------------
	.section	.nv.constant0._Z5hellov,"a",@progbits
	.sectionflags	@""
	.align	4
.nv.constant0._Z5hellov:
	.zero		896


//--------------------- SYMBOLS --------------------------

	.type		.nv.reservedSmem.offset0,@object
	.size		.nv.reservedSmem.offset0,0x4
	.type		vprintf,@function
